//
// Generated by NVIDIA NVVM Compiler
//
// Compiler Build ID: CL-36424714
// Cuda compilation tools, release 13.0, V13.0.88
// Based on NVVM 20.0.0
//

.version 9.0
.target sm_100
.address_size 64

	// .globl	_Z5fCudaPdPiS0_S_S0_

.visible .entry _Z5fCudaPdPiS0_S_S0_(
	.param .u64 .ptr .align 1 _Z5fCudaPdPiS0_S_S0__param_0,
	.param .u64 .ptr .align 1 _Z5fCudaPdPiS0_S_S0__param_1,
	.param .u64 .ptr .align 1 _Z5fCudaPdPiS0_S_S0__param_2,
	.param .u64 .ptr .align 1 _Z5fCudaPdPiS0_S_S0__param_3,
	.param .u64 .ptr .align 1 _Z5fCudaPdPiS0_S_S0__param_4
)
{
	.reg .pred 	%p<12>;
	.reg .b32 	%r<40>;
	.reg .b64 	%rd<39>;
	.reg .b64 	%fd<110>;

	ld.param.u64 	%rd12, [_Z5fCudaPdPiS0_S_S0__param_0];
	ld.param.u64 	%rd13, [_Z5fCudaPdPiS0_S_S0__param_1];
	ld.param.u64 	%rd11, [_Z5fCudaPdPiS0_S_S0__param_2];
	ld.param.u64 	%rd14, [_Z5fCudaPdPiS0_S_S0__param_3];
	ld.param.u64 	%rd15, [_Z5fCudaPdPiS0_S_S0__param_4];
	cvta.to.global.u64 	%rd1, %rd12;
	cvta.to.global.u64 	%rd2, %rd15;
	cvta.to.global.u64 	%rd3, %rd14;
	cvta.to.global.u64 	%rd16, %rd13;
	mov.u32 	%r24, %ntid.x;
	mov.u32 	%r25, %ctaid.x;
	mov.u32 	%r26, %tid.x;
	mad.lo.s32 	%r1, %r24, %r25, %r26;
	ld.global.u32 	%r27, [%rd16];
	setp.ge.s32 	%p1, %r1, %r27;
	@%p1 bra 	$L__BB0_17;
	cvta.to.global.u64 	%rd17, %rd11;
	ld.global.u32 	%r2, [%rd17];
	mul.wide.s32 	%rd18, %r2, 8;
	add.s64 	%rd19, %rd3, %rd18;
	ld.global.f64 	%fd109, [%rd19];
	setp.lt.s32 	%p2, %r2, 1;
	@%p2 bra 	$L__BB0_14;
	mul.lo.s32 	%r3, %r2, %r1;
	and.b32  	%r4, %r2, 15;
	setp.lt.u32 	%p3, %r2, 16;
	mov.b32 	%r36, 0;
	@%p3 bra 	$L__BB0_5;
	and.b32  	%r36, %r2, 2147483632;
	neg.s32 	%r34, %r36;
	add.s64 	%rd4, %rd1, 64;
	add.s64 	%rd37, %rd3, 64;
	mov.u32 	%r33, %r3;
$L__BB0_4:
	.pragma "nounroll";
	mul.wide.s32 	%rd20, %r33, 8;
	add.s64 	%rd21, %rd4, %rd20;
	ld.global.f64 	%fd16, [%rd21+-64];
	ld.global.f64 	%fd17, [%rd37+-64];
	fma.rn.f64 	%fd18, %fd16, %fd17, %fd109;
	ld.global.f64 	%fd19, [%rd21+-56];
	ld.global.f64 	%fd20, [%rd37+-56];
	fma.rn.f64 	%fd21, %fd19, %fd20, %fd18;
	ld.global.f64 	%fd22, [%rd21+-48];
	ld.global.f64 	%fd23, [%rd37+-48];
	fma.rn.f64 	%fd24, %fd22, %fd23, %fd21;
	ld.global.f64 	%fd25, [%rd21+-40];
	ld.global.f64 	%fd26, [%rd37+-40];
	fma.rn.f64 	%fd27, %fd25, %fd26, %fd24;
	ld.global.f64 	%fd28, [%rd21+-32];
	ld.global.f64 	%fd29, [%rd37+-32];
	fma.rn.f64 	%fd30, %fd28, %fd29, %fd27;
	ld.global.f64 	%fd31, [%rd21+-24];
	ld.global.f64 	%fd32, [%rd37+-24];
	fma.rn.f64 	%fd33, %fd31, %fd32, %fd30;
	ld.global.f64 	%fd34, [%rd21+-16];
	ld.global.f64 	%fd35, [%rd37+-16];
	fma.rn.f64 	%fd36, %fd34, %fd35, %fd33;
	ld.global.f64 	%fd37, [%rd21+-8];
	ld.global.f64 	%fd38, [%rd37+-8];
	fma.rn.f64 	%fd39, %fd37, %fd38, %fd36;
	ld.global.f64 	%fd40, [%rd21];
	ld.global.f64 	%fd41, [%rd37];
	fma.rn.f64 	%fd42, %fd40, %fd41, %fd39;
	ld.global.f64 	%fd43, [%rd21+8];
	ld.global.f64 	%fd44, [%rd37+8];
	fma.rn.f64 	%fd45, %fd43, %fd44, %fd42;
	ld.global.f64 	%fd46, [%rd21+16];
	ld.global.f64 	%fd47, [%rd37+16];
	fma.rn.f64 	%fd48, %fd46, %fd47, %fd45;
	ld.global.f64 	%fd49, [%rd21+24];
	ld.global.f64 	%fd50, [%rd37+24];
	fma.rn.f64 	%fd51, %fd49, %fd50, %fd48;
	ld.global.f64 	%fd52, [%rd21+32];
	ld.global.f64 	%fd53, [%rd37+32];
	fma.rn.f64 	%fd54, %fd52, %fd53, %fd51;
	ld.global.f64 	%fd55, [%rd21+40];
	ld.global.f64 	%fd56, [%rd37+40];
	fma.rn.f64 	%fd57, %fd55, %fd56, %fd54;
	ld.global.f64 	%fd58, [%rd21+48];
	ld.global.f64 	%fd59, [%rd37+48];
	fma.rn.f64 	%fd60, %fd58, %fd59, %fd57;
	ld.global.f64 	%fd61, [%rd21+56];
	ld.global.f64 	%fd62, [%rd37+56];
	fma.rn.f64 	%fd109, %fd61, %fd62, %fd60;
	add.s32 	%r34, %r34, 16;
	add.s32 	%r33, %r33, 16;
	add.s64 	%rd37, %rd37, 128;
	setp.ne.s32 	%p4, %r34, 0;
	@%p4 bra 	$L__BB0_4;
$L__BB0_5:
	setp.eq.s32 	%p5, %r4, 0;
	@%p5 bra 	$L__BB0_14;
	and.b32  	%r12, %r2, 7;
	setp.lt.u32 	%p6, %r4, 8;
	@%p6 bra 	$L__BB0_8;
	add.s32 	%r29, %r3, %r36;
	mul.wide.s32 	%rd22, %r29, 8;
	add.s64 	%rd23, %rd1, %rd22;
	ld.global.f64 	%fd64, [%rd23];
	mul.wide.u32 	%rd24, %r36, 8;
	add.s64 	%rd25, %rd3, %rd24;
	ld.global.f64 	%fd65, [%rd25];
	fma.rn.f64 	%fd66, %fd64, %fd65, %fd109;
	ld.global.f64 	%fd67, [%rd23+8];
	ld.global.f64 	%fd68, [%rd25+8];
	fma.rn.f64 	%fd69, %fd67, %fd68, %fd66;
	ld.global.f64 	%fd70, [%rd23+16];
	ld.global.f64 	%fd71, [%rd25+16];
	fma.rn.f64 	%fd72, %fd70, %fd71, %fd69;
	ld.global.f64 	%fd73, [%rd23+24];
	ld.global.f64 	%fd74, [%rd25+24];
	fma.rn.f64 	%fd75, %fd73, %fd74, %fd72;
	ld.global.f64 	%fd76, [%rd23+32];
	ld.global.f64 	%fd77, [%rd25+32];
	fma.rn.f64 	%fd78, %fd76, %fd77, %fd75;
	ld.global.f64 	%fd79, [%rd23+40];
	ld.global.f64 	%fd80, [%rd25+40];
	fma.rn.f64 	%fd81, %fd79, %fd80, %fd78;
	ld.global.f64 	%fd82, [%rd23+48];
	ld.global.f64 	%fd83, [%rd25+48];
	fma.rn.f64 	%fd84, %fd82, %fd83, %fd81;
	ld.global.f64 	%fd85, [%rd23+56];
	ld.global.f64 	%fd86, [%rd25+56];
	fma.rn.f64 	%fd109, %fd85, %fd86, %fd84;
	add.s32 	%r36, %r36, 8;
$L__BB0_8:
	setp.eq.s32 	%p7, %r12, 0;
	@%p7 bra 	$L__BB0_14;
	and.b32  	%r15, %r2, 3;
	setp.lt.u32 	%p8, %r12, 4;
	@%p8 bra 	$L__BB0_11;
	add.s32 	%r30, %r3, %r36;
	mul.wide.s32 	%rd26, %r30, 8;
	add.s64 	%rd27, %rd1, %rd26;
	ld.global.f64 	%fd88, [%rd27];
	mul.wide.u32 	%rd28, %r36, 8;
	add.s64 	%rd29, %rd3, %rd28;
	ld.global.f64 	%fd89, [%rd29];
	fma.rn.f64 	%fd90, %fd88, %fd89, %fd109;
	ld.global.f64 	%fd91, [%rd27+8];
	ld.global.f64 	%fd92, [%rd29+8];
	fma.rn.f64 	%fd93, %fd91, %fd92, %fd90;
	ld.global.f64 	%fd94, [%rd27+16];
	ld.global.f64 	%fd95, [%rd29+16];
	fma.rn.f64 	%fd96, %fd94, %fd95, %fd93;
	ld.global.f64 	%fd97, [%rd27+24];
	ld.global.f64 	%fd98, [%rd29+24];
	fma.rn.f64 	%fd109, %fd97, %fd98, %fd96;
	add.s32 	%r36, %r36, 4;
$L__BB0_11:
	setp.eq.s32 	%p9, %r15, 0;
	@%p9 bra 	$L__BB0_14;
	mul.wide.u32 	%rd30, %r36, 8;
	add.s64 	%rd38, %rd3, %rd30;
	add.s32 	%r39, %r36, %r3;
	neg.s32 	%r38, %r15;
$L__BB0_13:
	.pragma "nounroll";
	mul.wide.s32 	%rd31, %r39, 8;
	add.s64 	%rd32, %rd1, %rd31;
	ld.global.f64 	%fd99, [%rd32];
	ld.global.f64 	%fd100, [%rd38];
	fma.rn.f64 	%fd109, %fd99, %fd100, %fd109;
	add.s64 	%rd38, %rd38, 8;
	add.s32 	%r39, %r39, 1;
	add.s32 	%r38, %r38, 1;
	setp.ne.s32 	%p10, %r38, 0;
	@%p10 bra 	$L__BB0_13;
$L__BB0_14:
	setp.ltu.f64 	%p11, %fd109, 0d0000000000000000;
	@%p11 bra 	$L__BB0_16;
	mul.wide.s32 	%rd33, %r1, 4;
	add.s64 	%rd34, %rd2, %rd33;
	mov.b32 	%r31, 1;
	st.global.u32 	[%rd34], %r31;
	bra.uni 	$L__BB0_17;
$L__BB0_16:
	mul.wide.s32 	%rd35, %r1, 4;
	add.s64 	%rd36, %rd2, %rd35;
	mov.b32 	%r32, -1;
	st.global.u32 	[%rd36], %r32;
$L__BB0_17:
	ret;

}


// ===== COMPILED SASS (sm_100) =====

	.target	sm_100

	.elftype	@"ET_EXEC"


//--------------------- .note.nv.tkinfo           --------------------------
	.section	.note.nv.tkinfo,"",@"SHT_NOTE"
	.sectionflags	@"SHF_NOTE_NV_TKINFO"
	.tkinfo
        /*0018*/ 	.word	0x00000002
        /*0030*/ 	.string	""
        /*0030*/ 	.string	"ptxas"
        /*0030*/ 	.string	"Cuda compilation tools, release 13.0, V13.0.88"
        /*0030*/ 	.string	"Build cuda_13.0.r13.0/compiler.36424714_0"
        /*0030*/ 	.string	"-arch sm_100 -m 64 "



//--------------------- .note.nv.cuinfo           --------------------------
	.section	.note.nv.cuinfo,"",@"SHT_NOTE"
	.sectionflags	@"SHF_NOTE_NV_CUINFO"
        /*0018*/ 	.short	0x0002
        /*001a*/ 	.short	0x0064
        /*001c*/ 	.short	0x0082
	.zero		2


//--------------------- .nv.info                  --------------------------
	.section	.nv.info,"",@"SHT_CUDA_INFO"
	.align	4


	//----- nvinfo : EIATTR_REGCOUNT
	.align		4
        /*0000*/ 	.byte	0x04, 0x2f
        /*0002*/ 	.short	(.L_1 - .L_0)
	.align		4
.L_0:
        /*0004*/ 	.word	index@(_Z5fCudaPdPiS0_S_S0_)
        /*0008*/ 	.word	0x00000020


	//----- nvinfo : EIATTR_FRAME_SIZE
	.align		4
.L_1:
        /*000c*/ 	.byte	0x04, 0x11
        /*000e*/ 	.short	(.L_3 - .L_2)
	.align		4
.L_2:
        /*0010*/ 	.word	index@(_Z5fCudaPdPiS0_S_S0_)
        /*0014*/ 	.word	0x00000000


	//----- nvinfo : EIATTR_MIN_STACK_SIZE
	.align		4
.L_3:
        /*0018*/ 	.byte	0x04, 0x12
        /*001a*/ 	.short	(.L_5 - .L_4)
	.align		4
.L_4:
        /*001c*/ 	.word	index@(_Z5fCudaPdPiS0_S_S0_)
        /*0020*/ 	.word	0x00000000
.L_5:


//--------------------- .nv.compat                --------------------------
	.section	.nv.compat,"",@"SHT_CUDA_COMPAT_INFO"
	.align	4
        /*0000*/ 	.byte	0x02, 0x09, 0x00, 0x00, 0x02, 0x02, 0x01, 0x00, 0x02, 0x05, 0x05, 0x00, 0x03, 0x07, 0x01, 0x01
        /*0010*/ 	.byte	0x02, 0x03, 0x00, 0x00, 0x02, 0x06, 0x01, 0x00, 0x04, 0x0b, 0x08, 0x00, 0x01, 0x00, 0x00, 0x00
        /*0020*/ 	.byte	0x00, 0x00, 0x00, 0x00


//--------------------- .nv.info._Z5fCudaPdPiS0_S_S0_ --------------------------
	.section	.nv.info._Z5fCudaPdPiS0_S_S0_,"",@"SHT_CUDA_INFO"
	.sectionflags	@""
	.align	4


	//----- nvinfo : EIATTR_CUDA_API_VERSION
	.align		4
        /*0000*/ 	.byte	0x04, 0x37
        /*0002*/ 	.short	(.L_7 - .L_6)
.L_6:
        /*0004*/ 	.word	0x00000082


	//----- nvinfo : EIATTR_KPARAM_INFO
	.align		4
.L_7:
        /*0008*/ 	.byte	0x04, 0x17
        /*000a*/ 	.short	(.L_9 - .L_8)
.L_8:
        /*000c*/ 	.word	0x00000000
        /*0010*/ 	.short	0x0004
        /*0012*/ 	.short	0x0020
        /*0014*/ 	.byte	0x00, 0xf5, 0x21, 0x00


	//----- nvinfo : EIATTR_KPARAM_INFO
	.align		4
.L_9:
        /*0018*/ 	.byte	0x04, 0x17
        /*001a*/ 	.short	(.L_11 - .L_10)
.L_10:
        /*001c*/ 	.word	0x00000000
        /*0020*/ 	.short	0x0003
        /*0022*/ 	.short	0x0018
        /*0024*/ 	.byte	0x00, 0xf5, 0x21, 0x00


	//----- nvinfo : EIATTR_KPARAM_INFO
	.align		4
.L_11:
        /*0028*/ 	.byte	0x04, 0x17
        /*002a*/ 	.short	(.L_13 - .L_12)
.L_12:
        /*002c*/ 	.word	0x00000000
        /*0030*/ 	.short	0x0002
        /*0032*/ 	.short	0x0010
        /*0034*/ 	.byte	0x00, 0xf5, 0x21, 0x00


	//----- nvinfo : EIATTR_KPARAM_INFO
	.align		4
.L_13:
        /*0038*/ 	.byte	0x04, 0x17
        /*003a*/ 	.short	(.L_15 - .L_14)
.L_14:
        /*003c*/ 	.word	0x00000000
        /*0040*/ 	.short	0x0001
        /*0042*/ 	.short	0x0008
        /*0044*/ 	.byte	0x00, 0xf5, 0x21, 0x00


	//----- nvinfo : EIATTR_KPARAM_INFO
	.align		4
.L_15:
        /*0048*/ 	.byte	0x04, 0x17
        /*004a*/ 	.short	(.L_17 - .L_16)
.L_16:
        /*004c*/ 	.word	0x00000000
        /*0050*/ 	.short	0x0000
        /*0052*/ 	.short	0x0000
        /*0054*/ 	.byte	0x00, 0xf5, 0x21, 0x00


	//----- nvinfo : EIATTR_SPARSE_MMA_MASK
	.align		4
.L_17:
        /*0058*/ 	.byte	0x03, 0x50
        /*005a*/ 	.short	0x0000


	//----- nvinfo : EIATTR_MAXREG_COUNT
	.align		4
        /*005c*/ 	.byte	0x03, 0x1b
        /*005e*/ 	.short	0x00ff


	//----- nvinfo : EIATTR_MERCURY_ISA_VERSION
	.align		4
        /*0060*/ 	.byte	0x03, 0x5f
        /*0062*/ 	.short	0x0101


	//----- nvinfo : EIATTR_VRC_CTA_INIT_COUNT
	.align		4
        /*0064*/ 	.byte	0x02, 0x4a
	.zero		1
	.zero		1


	//----- nvinfo : EIATTR_EXIT_INSTR_OFFSETS
	.align		4
        /*0068*/ 	.byte	0x04, 0x1c
        /*006a*/ 	.short	(.L_19 - .L_18)


	//   ....[0]....
.L_18:
        /*006c*/ 	.word	0x00000090


	//   ....[1]....
        /*0070*/ 	.word	0x00000ac0


	//   ....[2]....
        /*0074*/ 	.word	0x00000b10


	//----- nvinfo : EIATTR_CBANK_PARAM_SIZE
	.align		4
.L_19:
        /*0078*/ 	.byte	0x03, 0x19
        /*007a*/ 	.short	0x0028


	//----- nvinfo : EIATTR_PARAM_CBANK
	.align		4
        /*007c*/ 	.byte	0x04, 0x0a
        /*007e*/ 	.short	(.L_21 - .L_20)
	.align		4
.L_20:
        /*0080*/ 	.word	index@(.nv.constant0._Z5fCudaPdPiS0_S_S0_)
        /*0084*/ 	.short	0x0380
        /*0086*/ 	.short	0x0028


	//----- nvinfo : EIATTR_SW_WAR
	.align		4
.L_21:
        /*0088*/ 	.byte	0x04, 0x36
        /*008a*/ 	.short	(.L_23 - .L_22)
.L_22:
        /*008c*/ 	.word	0x00000008
.L_23:


//--------------------- .nv.callgraph             --------------------------
	.section	.nv.callgraph,"",@"SHT_CUDA_CALLGRAPH"
	.align	4
	.sectionentsize	8
	.align		4
        /*0000*/ 	.word	0x00000000
	.align		4
        /*0004*/ 	.word	0xffffffff
	.align		4
        /*0008*/ 	.word	0x00000000
	.align		4
        /*000c*/ 	.word	0xfffffffe
	.align		4
        /*0010*/ 	.word	0x00000000
	.align		4
        /*0014*/ 	.word	0xfffffffd
	.align		4
        /*0018*/ 	.word	0x00000000
	.align		4
        /*001c*/ 	.word	0xfffffffc


//--------------------- .text._Z5fCudaPdPiS0_S_S0_ --------------------------
	.section	.text._Z5fCudaPdPiS0_S_S0_,"ax",@progbits
	.align	128
        .global         _Z5fCudaPdPiS0_S_S0_
        .type           _Z5fCudaPdPiS0_S_S0_,@function
        .size           _Z5fCudaPdPiS0_S_S0_,(.L_x_7 - _Z5fCudaPdPiS0_S_S0_)
        .other          _Z5fCudaPdPiS0_S_S0_,@"STO_CUDA_ENTRY STV_DEFAULT"
_Z5fCudaPdPiS0_S_S0_:
.text._Z5fCudaPdPiS0_S_S0_:
[----:B------:R-:W-:Y:S08]  /*0000*/  LDC R1, c[0x0][0x37c] ;  /* 0x0000df00ff017b82 */ /* 0x000ff00000000800 */
[----:B------:R-:W0:Y:S01]  /*0010*/  LDC.64 R2, c[0x0][0x388] ;  /* 0x0000e200ff027b82 */ /* 0x000e220000000a00 */
[----:B------:R-:W0:Y:S02]  /*0020*/  LDCU.64 UR8, c[0x0][0x358] ;  /* 0x00006b00ff0877ac */ /* 0x000e240008000a00 */
[----:B0-----:R-:W2:Y:S01]  /*0030*/  LDG.E R3, desc[UR8][R2.64] ;  /* 0x0000000802037981 */ /* 0x001ea2000c1e1900 */
[----:B------:R-:W0:Y:S01]  /*0040*/  LDCU UR4, c[0x0][0x360] ;  /* 0x00006c00ff0477ac */ /* 0x000e220008000800 */
[----:B------:R-:W0:Y:S01]  /*0050*/  S2R R0, SR_CTAID.X ;  /* 0x0000000000007919 */ /* 0x000e220000002500 */
[----:B------:R-:W0:Y:S02]  /*0060*/  S2R R5, SR_TID.X ;  /* 0x0000000000057919 */ /* 0x000e240000002100 */
[----:B0-----:R-:W-:-:S05]  /*0070*/  IMAD R0, R0, UR4, R5 ;  /* 0x0000000400007c24 */ /* 0x001fca000f8e0205 */
[----:B--2---:R-:W-:-:S13]  /*0080*/  ISETP.GE.AND P0, PT, R0, R3, PT ;  /* 0x000000030000720c */ /* 0x004fda0003f06270 */
[----:B------:R-:W-:Y:S05]  /*0090*/  @P0 EXIT ;  /* 0x000000000000094d */ /* 0x000fea0003800000 */
[----:B------:R-:W0:Y:S08]  /*00a0*/  LDC.64 R2, c[0x0][0x390] ;  /* 0x0000e400ff027b82 */ /* 0x000e300000000a00 */
[----:B------:R-:W1:Y:S01]  /*00b0*/  LDC.64 R6, c[0x0][0x398] ;  /* 0x0000e600ff067b82 */ /* 0x000e620000000a00 */
[----:B0-----:R-:W1:Y:S02]  /*00c0*/  LDG.E R3, desc[UR8][R2.64] ;  /* 0x0000000802037981 */ /* 0x001e64000c1e1900 */
[----:B-1----:R-:W-:-:S06]  /*00d0*/  IMAD.WIDE R24, R3, 0x8, R6 ;  /* 0x0000000803187825 */ /* 0x002fcc00078e0206 */
[----:B------:R-:W5:Y:S01]  /*00e0*/  LDG.E.64 R24, desc[UR8][R24.64] ;  /* 0x0000000818187981 */ /* 0x000f62000c1e1b00 */
[----:B------:R-:W-:-:S13]  /*00f0*/  ISETP.GE.AND P0, PT, R3, 0x1, PT ;  /* 0x000000010300780c */ /* 0x000fda0003f06270 */
[----:B------:R-:W-:Y:S05]  /*0100*/  @!P0 BRA `(.L_x_0) ;  /* 0x0000000800588947 */ /* 0x000fea0003800000 */
[C---:B------:R-:W-:Y:S01]  /*0110*/  ISETP.GE.U32.AND P1, PT, R3.reuse, 0x10, PT ;  /* 0x000000100300780c */ /* 0x040fe20003f26070 */
[----:B------:R-:W-:Y:S01]  /*0120*/  IMAD R5, R0, R3, RZ ;  /* 0x0000000300057224 */ /* 0x000fe200078e02ff */
[----:B------:R-:W-:Y:S01]  /*0130*/  LOP3.LUT R8, R3, 0xf, RZ, 0xc0, !PT ;  /* 0x0000000f03087812 */ /* 0x000fe200078ec0ff */
[----:B------:R-:W-:-:S03]  /*0140*/  IMAD.MOV.U32 R2, RZ, RZ, RZ ;  /* 0x000000ffff027224 */ /* 0x000fc600078e00ff */
[----:B------:R-:W-:-:S07]  /*0150*/  ISETP.NE.AND P0, PT, R8, RZ, PT ;  /* 0x000000ff0800720c */ /* 0x000fce0003f05270 */
[----:B------:R-:W-:Y:S06]  /*0160*/  @!P1 BRA `(.L_x_1) ;  /* 0x0000000400189947 */ /* 0x000fec0003800000 */
[----:B------:R-:W0:Y:S01]  /*0170*/  LDCU.64 UR4, c[0x0][0x398] ;  /* 0x00007300ff0477ac */ /* 0x000e220008000a00 */
[----:B------:R-:W-:Y:S01]  /*0180*/  LOP3.LUT R2, R3, 0x7ffffff0, RZ, 0xc0, !PT ;  /* 0x7ffffff003027812 */ /* 0x000fe200078ec0ff */
[----:B------:R-:W-:Y:S01]  /*0190*/  IMAD.MOV.U32 R4, RZ, RZ, R5 ;  /* 0x000000ffff047224 */ /* 0x000fe200078e0005 */
[----:B------:R-:W1:Y:S02]  /*01a0*/  LDCU.64 UR6, c[0x0][0x380] ;  /* 0x00007000ff0677ac */ /* 0x000e640008000a00 */
[----:B------:R-:W-:Y:S01]  /*01b0*/  IADD3 R9, PT, PT, -R2, RZ, RZ ;  /* 0x000000ff02097210 */ /* 0x000fe20007ffe1ff */
[----:B0-----:R-:W-:-:S04]  /*01c0*/  UIADD3 UR4, UP1, UPT, UR4, 0x40, URZ ;  /* 0x0000004004047890 */ /* 0x001fc8000ff3e0ff */
[----:B------:R-:W-:Y:S02]  /*01d0*/  UIADD3.X UR5, UPT, UPT, URZ, UR5, URZ, UP1, !UPT ;  /* 0x00000005ff057290 */ /* 0x000fe40008ffe4ff */
[----:B-1----:R-:W-:Y:S01]  /*01e0*/  UIADD3 UR6, UP0, UPT, UR6, 0x40, URZ ;  /* 0x0000004006067890 */ /* 0x002fe2000ff1e0ff */
[----:B------:R-:W-:-:S03]  /*01f0*/  IMAD.U32 R16, RZ, RZ, UR4 ;  /* 0x00000004ff107e24 */ /* 0x000fc6000f8e00ff */
[----:B------:R-:W-:Y:S01]  /*0200*/  IMAD.U32 R17, RZ, RZ, UR5 ;  /* 0x00000005ff117e24 */ /* 0x000fe2000f8e00ff */
[----:B------:R-:W-:-:S12]  /*0210*/  UIADD3.X UR7, UPT, UPT, URZ, UR7, URZ, UP0, !UPT ;  /* 0x00000007ff077290 */ /* 0x000fd800087fe4ff */
.L_x_2:
[----:B------:R-:W-:Y:S01]  /*0220*/  MOV R12, UR6 ;  /* 0x00000006000c7c02 */ /* 0x000fe20008000f00 */
[----:B------:R-:W-:Y:S01]  /*0230*/  IMAD.U32 R13, RZ, RZ, UR7 ;  /* 0x00000007ff0d7e24 */ /* 0x000fe2000f8e00ff */
[----:B------:R-:W-:Y:S01]  /*0240*/  MOV R10, R16 ;  /* 0x00000010000a7202 */ /* 0x000fe20000000f00 */
[----:B------:R-:W-:Y:S02]  /*0250*/  IMAD.MOV.U32 R11, RZ, RZ, R17 ;  /* 0x000000ffff0b7224 */ /* 0x000fe400078e0011 */
[----:B------:R-:W-:-:S03]  /*0260*/  IMAD.WIDE R12, R4, 0x8, R12 ;  /* 0x00000008040c7825 */ /* 0x000fc600078e020c */
[----:B------:R-:W2:Y:S04]  /*0270*/  LDG.E.64 R14, desc[UR8][R10.64+-0x40] ;  /* 0xffffc0080a0e7981 */ /* 0x000ea8000c1e1b00 */
[----:B------:R-:W2:Y:S04]  /*0280*/  LDG.E.64 R18, desc[UR8][R12.64+-0x40] ;  /* 0xffffc0080c127981 */ /* 0x000ea8000c1e1b00 */
[----:B------:R-:W3:Y:S04]  /*0290*/  LDG.E.64 R20, desc[UR8][R10.64+-0x38] ;  /* 0xffffc8080a147981 */ /* 0x000ee8000c1e1b00 */
[----:B------:R-:W3:Y:S04]  /*02a0*/  LDG.E.64 R16, desc[UR8][R12.64+-0x38] ;  /* 0xffffc8080c107981 */ /* 0x000ee8000c1e1b00 */
[----:B------:R-:W4:Y:S04]  /*02b0*/  LDG.E.64 R22, desc[UR8][R10.64+-0x28] ;  /* 0xffffd8080a167981 */ /* 0x000f28000c1e1b00 */
[----:B------:R-:W4:Y:S01]  /*02c0*/  LDG.E.64 R26, desc[UR8][R10.64+0x38] ;  /* 0x000038080a1a7981 */ /* 0x000f22000c1e1b00 */
[----:B--2--5:R-:W-:-:S03]  /*02d0*/  DFMA R24, R18, R14, R24 ;  /* 0x0000000e1218722b */ /* 0x024fc60000000018 */
[----:B------:R-:W2:Y:S04]  /*02e0*/  LDG.E.64 R18, desc[UR8][R10.64+-0x30] ;  /* 0xffffd0080a127981 */ /* 0x000ea8000c1e1b00 */
[----:B------:R-:W2:Y:S01]  /*02f0*/  LDG.E.64 R14, desc[UR8][R12.64+-0x30] ;  /* 0xffffd0080c0e7981 */ /* 0x000ea2000c1e1b00 */
[----:B---3--:R-:W-:-:S03]  /*0300*/  DFMA R20, R16, R20, R24 ;  /* 0x000000141014722b */ /* 0x008fc60000000018 */
[----:B------:R-:W4:Y:S04]  /*0310*/  LDG.E.64 R16, desc[UR8][R12.64+-0x28] ;  /* 0xffffd8080c107981 */ /* 0x000f28000c1e1b00 */
[----:B------:R-:W3:Y:S01]  /*0320*/  LDG.E.64 R24, desc[UR8][R12.64+0x38] ;  /* 0x000038080c187981 */ /* 0x000ee2000c1e1b00 */
[----:B--2---:R-:W-:-:S03]  /*0330*/  DFMA R18, R14, R18, R20 ;  /* 0x000000120e12722b */ /* 0x004fc60000000014 */
[----:B------:R-:W2:Y:S04]  /*0340*/  LDG.E.64 R20, desc[UR8][R10.64+-0x20] ;  /* 0xffffe0080a147981 */ /* 0x000ea8000c1e1b00 */
[----:B------:R-:W2:Y:S01]  /*0350*/  LDG.E.64 R14, desc[UR8][R12.64+-0x20] ;  /* 0xffffe0080c0e7981 */ /* 0x000ea2000c1e1b00 */
[----:B----4-:R-:W-:-:S03]  /*0360*/  DFMA R22, R16, R22, R18 ;  /* 0x000000161016722b */ /* 0x010fc60000000012 */
[----:B------:R-:W4:Y:S04]  /*0370*/  LDG.E.64 R18, desc[UR8][R10.64+-0x18] ;  /* 0xffffe8080a127981 */ /* 0x000f28000c1e1b00 */
[----:B------:R-:W4:Y:S01]  /*0380*/  LDG.E.64 R16, desc[UR8][R12.64+-0x18] ;  /* 0xffffe8080c107981 */ /* 0x000f22000c1e1b00 */
        /* <DEDUP_REMOVED lines=27> */
[----:B------:R-:W-:Y:S01]  /*0540*/  IADD3 R9, PT, PT, R9, 0x10, RZ ;  /* 0x0000001009097810 */ /* 0x000fe20007ffe0ff */
[----:B----4-:R-:W-:-:S03]  /*0550*/  DFMA R18, R18, R20, R22 ;  /* 0x000000141212722b */ /* 0x010fc60000000016 */
[----:B------:R-:W-:Y:S02]  /*0560*/  ISETP.NE.AND P1, PT, R9, RZ, PT ;  /* 0x000000ff0900720c */ /* 0x000fe40003f25270 */
[----:B------:R-:W-:-:S03]  /*0570*/  IADD3 R4, PT, PT, R4, 0x10, RZ ;  /* 0x0000001004047810 */ /* 0x000fc60007ffe0ff */
[----:B--2---:R-:W-:Y:S01]  /*0580*/  DFMA R14, R14, R16, R18 ;  /* 0x000000100e0e722b */ /* 0x004fe20000000012 */
[----:B------:R-:W-:-:S07]  /*0590*/  IADD3 R16, P2, PT, R10, 0x80, RZ ;  /* 0x000000800a107810 */ /* 0x000fce0007f5e0ff */
[----:B---3--:R-:W-:Y:S01]  /*05a0*/  DFMA R24, R24, R26, R14 ;  /* 0x0000001a1818722b */ /* 0x008fe2000000000e */
[----:B------:R-:W-:Y:S01]  /*05b0*/  IMAD.X R17, RZ, RZ, R11, P2 ;  /* 0x000000ffff117224 */ /* 0x000fe200010e060b */
[----:B------:R-:W-:Y:S09]  /*05c0*/  @P1 BRA `(.L_x_2) ;  /* 0xfffffffc00141947 */ /* 0x000ff2000383ffff */
.L_x_1:
[----:B------:R-:W-:Y:S05]  /*05d0*/  @!P0 BRA `(.L_x_0) ;  /* 0x0000000400248947 */ /* 0x000fea0003800000 */
[----:B------:R-:W-:Y:S02]  /*05e0*/  ISETP.GE.U32.AND P0, PT, R8, 0x8, PT ;  /* 0x000000080800780c */ /* 0x000fe40003f06070 */
[----:B------:R-:W-:-:S04]  /*05f0*/  LOP3.LUT R4, R3, 0x7, RZ, 0xc0, !PT ;  /* 0x0000000703047812 */ /* 0x000fc800078ec0ff */
[----:B------:R-:W-:-:S07]  /*0600*/  ISETP.NE.AND P1, PT, R4, RZ, PT ;  /* 0x000000ff0400720c */ /* 0x000fce0003f25270 */
[----:B------:R-:W-:Y:S06]  /*0610*/  @!P0 BRA `(.L_x_3) ;  /* 0x0000000000748947 */ /* 0x000fec0003800000 */
[----:B------:R-:W0:Y:S01]  /*0620*/  LDC.64 R8, c[0x0][0x380] ;  /* 0x0000e000ff087b82 */ /* 0x000e220000000a00 */
[----:B------:R-:W-:Y:S02]  /*0630*/  IMAD.IADD R11, R5, 0x1, R2 ;  /* 0x00000001050b7824 */ /* 0x000fe400078e0202 */
[----:B------:R-:W-:-:S05]  /*0640*/  IMAD.WIDE.U32 R26, R2, 0x8, R6 ;  /* 0x00000008021a7825 */ /* 0x000fca00078e0006 */
[----:B------:R-:W2:Y:S04]  /*0650*/  LDG.E.64 R12, desc[UR8][R26.64] ;  /* 0x000000081a0c7981 */ /* 0x000ea8000c1e1b00 */
[----:B------:R-:W3:Y:S04]  /*0660*/  LDG.E.64 R16, desc[UR8][R26.64+0x8] ;  /* 0x000008081a107981 */ /* 0x000ee8000c1e1b00 */
[----:B------:R-:W4:Y:S01]  /*0670*/  LDG.E.64 R22, desc[UR8][R26.64+0x10] ;  /* 0x000010081a167981 */ /* 0x000f22000c1e1b00 */
[----:B0-----:R-:W-:-:S05]  /*0680*/  IMAD.WIDE R8, R11, 0x8, R8 ;  /* 0x000000080b087825 */ /* 0x001fca00078e0208 */
[----:B------:R-:W2:Y:S04]  /*0690*/  LDG.E.64 R18, desc[UR8][R8.64] ;  /* 0x0000000808127981 */ /* 0x000ea8000c1e1b00 */
[----:B------:R-:W3:Y:S04]  /*06a0*/  LDG.E.64 R10, desc[UR8][R8.64+0x8] ;  /* 0x00000808080a7981 */ /* 0x000ee8000c1e1b00 */
[----:B------:R-:W4:Y:S04]  /*06b0*/  LDG.E.64 R14, desc[UR8][R8.64+0x10] ;  /* 0x00001008080e7981 */ /* 0x000f28000c1e1b00 */
[----:B------:R-:W4:Y:S04]  /*06c0*/  LDG.E.64 R20, desc[UR8][R8.64+0x18] ;  /* 0x0000180808147981 */ /* 0x000f28000c1e1b00 */
[----:B------:R-:W4:Y:S01]  /*06d0*/  LDG.E.64 R28, desc[UR8][R8.64+0x38] ;  /* 0x00003808081c7981 */ /* 0x000f22000c1e1b00 */
[----:B--2--5:R-:W-:-:S03]  /*06e0*/  DFMA R12, R18, R12, R24 ;  /* 0x0000000c120c722b */ /* 0x024fc60000000018 */
[----:B------:R-:W2:Y:S04]  /*06f0*/  LDG.E.64 R18, desc[UR8][R26.64+0x18] ;  /* 0x000018081a127981 */ /* 0x000ea8000c1e1b00 */
[----:B------:R-:W2:Y:S01]  /*0700*/  LDG.E.64 R24, desc[UR8][R26.64+0x38] ;  /* 0x000038081a187981 */ /* 0x000ea2000c1e1b00 */
[----:B---3--:R-:W-:-:S03]  /*0710*/  DFMA R16, R10, R16, R12 ;  /* 0x000000100a10722b */ /* 0x008fc6000000000c */
[----:B------:R-:W3:Y:S04]  /*0720*/  LDG.E.64 R10, desc[UR8][R26.64+0x20] ;  /* 0x000020081a0a7981 */ /* 0x000ee8000c1e1b00 */
[----:B------:R-:W3:Y:S01]  /*0730*/  LDG.E.64 R12, desc[UR8][R8.64+0x20] ;  /* 0x00002008080c7981 */ /* 0x000ee2000c1e1b00 */
[----:B----4-:R-:W-:-:S03]  /*0740*/  DFMA R22, R14, R22, R16 ;  /* 0x000000160e16722b */ /* 0x010fc60000000010 */
[----:B------:R-:W4:Y:S04]  /*0750*/  LDG.E.64 R14, desc[UR8][R26.64+0x28] ;  /* 0x000028081a0e7981 */ /* 0x000f28000c1e1b00 */
[----:B------:R-:W4:Y:S01]  /*0760*/  LDG.E.64 R16, desc[UR8][R8.64+0x28] ;  /* 0x0000280808107981 */ /* 0x000f22000c1e1b00 */
[----:B--2---:R-:W-:-:S03]  /*0770*/  DFMA R18, R20, R18, R22 ;  /* 0x000000121412722b */ /* 0x004fc60000000016 */
[----:B------:R-:W2:Y:S04]  /*0780*/  LDG.E.64 R20, desc[UR8][R26.64+0x30] ;  /* 0x000030081a147981 */ /* 0x000ea8000c1e1b00 */
[----:B------:R-:W2:Y:S01]  /*0790*/  LDG.E.64 R22, desc[UR8][R8.64+0x30] ;  /* 0x0000300808167981 */ /* 0x000ea2000c1e1b00 */
[----:B---3--:R-:W-:-:S08]  /*07a0*/  DFMA R10, R12, R10, R18 ;  /* 0x0000000a0c0a722b */ /* 0x008fd00000000012 */
[----:B----4-:R-:W-:Y:S01]  /*07b0*/  DFMA R10, R16, R14, R10 ;  /* 0x0000000e100a722b */ /* 0x010fe2000000000a */
[----:B------:R-:W-:-:S07]  /*07c0*/  IADD3 R2, PT, PT, R2, 0x8, RZ ;  /* 0x0000000802027810 */ /* 0x000fce0007ffe0ff */
[----:B--2---:R-:W-:-:S08]  /*07d0*/  DFMA R10, R22, R20, R10 ;  /* 0x00000014160a722b */ /* 0x004fd0000000000a */
[----:B------:R-:W-:-:S11]  /*07e0*/  DFMA R24, R28, R24, R10 ;  /* 0x000000181c18722b */ /* 0x000fd6000000000a */
.L_x_3:
        /* <DEDUP_REMOVED lines=11> */
[----:B0-----:R-:W-:-:S03]  /*08a0*/  IMAD.WIDE R8, R11, 0x8, R8 ;  /* 0x000000080b087825 */ /* 0x001fc600078e0208 */
[----:B------:R-:W2:Y:S04]  /*08b0*/  LDG.E.64 R10, desc[UR8][R26.64] ;  /* 0x000000081a0a7981 */ /* 0x000ea8000c1e1b00 */
[----:B------:R-:W2:Y:S04]  /*08c0*/  LDG.E.64 R12, desc[UR8][R8.64] ;  /* 0x00000008080c7981 */ /* 0x000ea8000c1e1b00 */
[----:B------:R-:W3:Y:S04]  /*08d0*/  LDG.E.64 R16, desc[UR8][R8.64+0x8] ;  /* 0x0000080808107981 */ /* 0x000ee8000c1e1b00 */
[----:B------:R-:W4:Y:S04]  /*08e0*/  LDG.E.64 R20, desc[UR8][R8.64+0x10] ;  /* 0x0000100808147981 */ /* 0x000f28000c1e1b00 */
[----:B------:R-:W4:Y:S01]  /*08f0*/  LDG.E.64 R28, desc[UR8][R8.64+0x18] ;  /* 0x00001808081c7981 */ /* 0x000f22000c1e1b00 */
[----:B------:R-:W-:Y:S01]  /*0900*/  IADD3 R2, PT, PT, R2, 0x4, RZ ;  /* 0x0000000402027810 */ /* 0x000fe20007ffe0ff */
[----:B--2--5:R-:W-:-:S08]  /*0910*/  DFMA R10, R12, R10, R24 ;  /* 0x0000000a0c0a722b */ /* 0x024fd00000000018 */
[----:B---3--:R-:W-:-:S08]  /*0920*/  DFMA R10, R16, R14, R10 ;  /* 0x0000000e100a722b */ /* 0x008fd0000000000a */
[----:B----4-:R-:W-:-:S08]  /*0930*/  DFMA R10, R20, R18, R10 ;  /* 0x00000012140a722b */ /* 0x010fd0000000000a */
[----:B------:R-:W-:-:S11]  /*0940*/  DFMA R24, R28, R22, R10 ;  /* 0x000000161c18722b */ /* 0x000fd6000000000a */
.L_x_4:
[----:B------:R-:W-:Y:S05]  /*0950*/  @!P1 BRA `(.L_x_0) ;  /* 0x0000000000449947 */ /* 0x000fea0003800000 */
[----:B------:R-:W0:Y:S01]  /*0960*/  LDC.64 R8, c[0x0][0x380] ;  /* 0x0000e000ff087b82 */ /* 0x000e220000000a00 */
[----:B------:R-:W-:-:S04]  /*0970*/  IMAD.WIDE.U32 R6, R2, 0x8, R6 ;  /* 0x0000000802067825 */ /* 0x000fc800078e0006 */
[----:B------:R-:W-:Y:S01]  /*0980*/  IMAD.IADD R11, R5, 0x1, R2 ;  /* 0x00000001050b7824 */ /* 0x000fe200078e0202 */
[----:B------:R-:W-:Y:S01]  /*0990*/  MOV R10, R6 ;  /* 0x00000006000a7202 */ /* 0x000fe20000000f00 */
[----:B------:R-:W-:-:S07]  /*09a0*/  IMAD.MOV R6, RZ, RZ, -R3 ;  /* 0x000000ffff067224 */ /* 0x000fce00078e0a03 */
.L_x_5:
[----:B0-----:R-:W-:Y:S01]  /*09b0*/  IMAD.WIDE R2, R11, 0x8, R8 ;  /* 0x000000080b027825 */ /* 0x001fe200078e0208 */
[----:B------:R-:W-:-:S03]  /*09c0*/  MOV R4, R10 ;  /* 0x0000000a00047202 */ /* 0x000fc60000000f00 */
[----:B------:R-:W-:Y:S02]  /*09d0*/  IMAD.MOV.U32 R5, RZ, RZ, R7 ;  /* 0x000000ffff057224 */ /* 0x000fe400078e0007 */
[----:B------:R-:W2:Y:S04]  /*09e0*/  LDG.E.64 R2, desc[UR8][R2.64] ;  /* 0x0000000802027981 */ /* 0x000ea8000c1e1b00 */
[----:B------:R-:W2:Y:S01]  /*09f0*/  LDG.E.64 R4, desc[UR8][R4.64] ;  /* 0x0000000804047981 */ /* 0x000ea2000c1e1b00 */
[----:B------:R-:W-:Y:S01]  /*0a00*/  IADD3 R6, PT, PT, R6, 0x1, RZ ;  /* 0x0000000106067810 */ /* 0x000fe20007ffe0ff */
[----:B------:R-:W-:Y:S01]  /*0a10*/  VIADD R11, R11, 0x1 ;  /* 0x000000010b0b7836 */ /* 0x000fe20000000000 */
[----:B------:R-:W-:Y:S02]  /*0a20*/  IADD3 R10, P1, PT, R10, 0x8, RZ ;  /* 0x000000080a0a7810 */ /* 0x000fe40007f3e0ff */
[----:B------:R-:W-:-:S02]  /*0a30*/  ISETP.NE.AND P0, PT, R6, RZ, PT ;  /* 0x000000ff0600720c */ /* 0x000fc40003f05270 */
[----:B------:R-:W-:Y:S01]  /*0a40*/  IADD3.X R7, PT, PT, RZ, R7, RZ, P1, !PT ;  /* 0x00000007ff077210 */ /* 0x000fe20000ffe4ff */
[----:B--2--5:R-:W-:-:S10]  /*0a50*/  DFMA R24, R2, R4, R24 ;  /* 0x000000040218722b */ /* 0x024fd40000000018 */
[----:B------:R-:W-:Y:S05]  /*0a60*/  @P0 BRA `(.L_x_5) ;  /* 0xfffffffc00d00947 */ /* 0x000fea000383ffff */
.L_x_0:
[----:B-----5:R-:W-:-:S14]  /*0a70*/  DSETP.GE.AND P0, PT, R24, RZ, PT ;  /* 0x000000ff1800722a */ /* 0x020fdc0003f06000 */
[----:B------:R-:W0:Y:S01]  /*0a80*/  @P0 LDC.64 R2, c[0x0][0x3a0] ;  /* 0x0000e800ff020b82 */ /* 0x000e220000000a00 */
[----:B------:R-:W-:Y:S02]  /*0a90*/  @P0 IMAD.MOV.U32 R5, RZ, RZ, 0x1 ;  /* 0x00000001ff050424 */ /* 0x000fe400078e00ff */
[----:B0-----:R-:W-:-:S05]  /*0aa0*/  @P0 IMAD.WIDE R2, R0, 0x4, R2 ;  /* 0x0000000400020825 */ /* 0x001fca00078e0202 */
[----:B------:R0:W-:Y:S01]  /*0ab0*/  @P0 STG.E desc[UR8][R2.64], R5 ;  /* 0x0000000502000986 */ /* 0x0001e2000c101908 */
[----:B------:R-:W-:Y:S05]  /*0ac0*/  @P0 EXIT ;  /* 0x000000000000094d */ /* 0x000fea0003800000 */
[----:B0-----:R-:W0:Y:S01]  /*0ad0*/  LDC.64 R2, c[0x0][0x3a0] ;  /* 0x0000e800ff027b82 */ /* 0x001e220000000a00 */
[----:B------:R-:W-:Y:S01]  /*0ae0*/  MOV R5, 0xffffffff ;  /* 0xffffffff00057802 */ /* 0x000fe20000000f00 */
[----:B0-----:R-:W-:-:S05]  /*0af0*/  IMAD.WIDE R2, R0, 0x4, R2 ;  /* 0x0000000400027825 */ /* 0x001fca00078e0202 */
[----:B------:R-:W-:Y:S01]  /*0b00*/  STG.E desc[UR8][R2.64], R5 ;  /* 0x0000000502007986 */ /* 0x000fe2000c101908 */
[----:B------:R-:W-:Y:S05]  /*0b10*/  EXIT ;  /* 0x000000000000794d */ /* 0x000fea0003800000 */
.L_x_6:
[----:B------:R-:W-:-:S00]  /*0b20*/  BRA `(.L_x_6) ;  /* 0xfffffffc00fc7947 */ /* 0x000fc0000383ffff */
[----:B------:R-:W-:-:S00]  /*0b30*/  NOP ;  /* 0x0000000000007918 */ /* 0x000fc00000000000 */
        /* <DEDUP_REMOVED lines=12> */
.L_x_7:


//--------------------- .nv.shared.reserved.0     --------------------------
	.section	.nv.shared.reserved.0,"aw",@nobits
	.weak		__nv_reservedSMEM_offset_0_alias
	.size		__nv_reservedSMEM_offset_0_alias, 0, 64
	.other		__nv_reservedSMEM_offset_0_alias,@"STO_CUDA_RESERVED_SHARED STV_DEFAULT"
__nv_reservedSMEM_offset_0_alias:
	.zero		0
	.zero		64


//--------------------- .nv.constant0._Z5fCudaPdPiS0_S_S0_ --------------------------
	.section	.nv.constant0._Z5fCudaPdPiS0_S_S0_,"a",@progbits
	.sectionflags	@""
	.align	4
.nv.constant0._Z5fCudaPdPiS0_S_S0_:
	.zero		936


//--------------------- SYMBOLS --------------------------

	.type		.nv.reservedSmem.offset0,@object
	.size		.nv.reservedSmem.offset0,0x4
